//
// Generated by NVIDIA NVVM Compiler
//
// Compiler Build ID: CL-36424714
// Cuda compilation tools, release 13.0, V13.0.88
// Based on NVVM 20.0.0
//

.version 9.0
.target sm_100
.address_size 64

	// .globl	_Z7dkernelPjPi

.visible .entry _Z7dkernelPjPi(
	.param .u64 .ptr .align 1 _Z7dkernelPjPi_param_0,
	.param .u64 .ptr .align 1 _Z7dkernelPjPi_param_1
)
{
	.reg .b32 	%r<5>;
	.reg .b64 	%rd<5>;

	ld.param.u64 	%rd1, [_Z7dkernelPjPi_param_0];
	cvta.to.global.u64 	%rd2, %rd1;
	mov.u32 	%r1, %tid.x;
	mov.u32 	%r2, %ntid.y;
	mov.u32 	%r3, %tid.y;
	mad.lo.s32 	%r4, %r1, %r2, %r3;
	mul.wide.u32 	%rd3, %r4, 4;
	add.s64 	%rd4, %rd2, %rd3;
	st.global.u32 	[%rd4], %r4;
	ret;

}


// ===== COMPILED SASS (sm_100) =====

	.target	sm_100

	.elftype	@"ET_EXEC"


//--------------------- .note.nv.tkinfo           --------------------------
	.section	.note.nv.tkinfo,"",@"SHT_NOTE"
	.sectionflags	@"SHF_NOTE_NV_TKINFO"
	.tkinfo
        /*0018*/ 	.word	0x00000002
        /*0030*/ 	.string	""
        /*0030*/ 	.string	"ptxas"
        /*0030*/ 	.string	"Cuda compilation tools, release 13.0, V13.0.88"
        /*0030*/ 	.string	"Build cuda_13.0.r13.0/compiler.36424714_0"
        /*0030*/ 	.string	"-arch sm_100 -m 64 "



//--------------------- .note.nv.cuinfo           --------------------------
	.section	.note.nv.cuinfo,"",@"SHT_NOTE"
	.sectionflags	@"SHF_NOTE_NV_CUINFO"
        /*0018*/ 	.short	0x0002
        /*001a*/ 	.short	0x0064
        /*001c*/ 	.short	0x0082
	.zero		2


//--------------------- .nv.info                  --------------------------
	.section	.nv.info,"",@"SHT_CUDA_INFO"
	.align	4


	//----- nvinfo : EIATTR_REGCOUNT
	.align		4
        /*0000*/ 	.byte	0x04, 0x2f
        /*0002*/ 	.short	(.L_1 - .L_0)
	.align		4
.L_0:
        /*0004*/ 	.word	index@(_Z7dkernelPjPi)
        /*0008*/ 	.word	0x00000008


	//----- nvinfo : EIATTR_FRAME_SIZE
	.align		4
.L_1:
        /*000c*/ 	.byte	0x04, 0x11
        /*000e*/ 	.short	(.L_3 - .L_2)
	.align		4
.L_2:
        /*0010*/ 	.word	index@(_Z7dkernelPjPi)
        /*0014*/ 	.word	0x00000000


	//----- nvinfo : EIATTR_MIN_STACK_SIZE
	.align		4
.L_3:
        /*0018*/ 	.byte	0x04, 0x12
        /*001a*/ 	.short	(.L_5 - .L_4)
	.align		4
.L_4:
        /*001c*/ 	.word	index@(_Z7dkernelPjPi)
        /*0020*/ 	.word	0x00000000
.L_5:


//--------------------- .nv.compat                --------------------------
	.section	.nv.compat,"",@"SHT_CUDA_COMPAT_INFO"
	.align	4
        /*0000*/ 	.byte	0x02, 0x09, 0x00, 0x00, 0x02, 0x02, 0x01, 0x00, 0x02, 0x05, 0x05, 0x00, 0x03, 0x07, 0x01, 0x01
        /*0010*/ 	.byte	0x02, 0x03, 0x00, 0x00, 0x02, 0x06, 0x01, 0x00, 0x04, 0x0b, 0x08, 0x00, 0x09, 0x00, 0x00, 0x00
        /*0020*/ 	.byte	0x00, 0x00, 0x00, 0x00


//--------------------- .nv.info._Z7dkernelPjPi   --------------------------
	.section	.nv.info._Z7dkernelPjPi,"",@"SHT_CUDA_INFO"
	.sectionflags	@""
	.align	4


	//----- nvinfo : EIATTR_CUDA_API_VERSION
	.align		4
        /*0000*/ 	.byte	0x04, 0x37
        /*0002*/ 	.short	(.L_7 - .L_6)
.L_6:
        /*0004*/ 	.word	0x00000082


	//----- nvinfo : EIATTR_KPARAM_INFO
	.align		4
.L_7:
        /*0008*/ 	.byte	0x04, 0x17
        /*000a*/ 	.short	(.L_9 - .L_8)
.L_8:
        /*000c*/ 	.word	0x00000000
        /*0010*/ 	.short	0x0001
        /*0012*/ 	.short	0x0008
        /*0014*/ 	.byte	0x00, 0xf5, 0x21, 0x00


	//----- nvinfo : EIATTR_KPARAM_INFO
	.align		4
.L_9:
        /*0018*/ 	.byte	0x04, 0x17
        /*001a*/ 	.short	(.L_11 - .L_10)
.L_10:
        /*001c*/ 	.word	0x00000000
        /*0020*/ 	.short	0x0000
        /*0022*/ 	.short	0x0000
        /*0024*/ 	.byte	0x00, 0xf5, 0x21, 0x00


	//----- nvinfo : EIATTR_SPARSE_MMA_MASK
	.align		4
.L_11:
        /*0028*/ 	.byte	0x03, 0x50
        /*002a*/ 	.short	0x0000


	//----- nvinfo : EIATTR_MAXREG_COUNT
	.align		4
        /*002c*/ 	.byte	0x03, 0x1b
        /*002e*/ 	.short	0x00ff


	//----- nvinfo : EIATTR_MERCURY_ISA_VERSION
	.align		4
        /*0030*/ 	.byte	0x03, 0x5f
        /*0032*/ 	.short	0x0101


	//----- nvinfo : EIATTR_VRC_CTA_INIT_COUNT
	.align		4
        /*0034*/ 	.byte	0x02, 0x4a
	.zero		1
	.zero		1


	//----- nvinfo : EIATTR_EXIT_INSTR_OFFSETS
	.align		4
        /*0038*/ 	.byte	0x04, 0x1c
        /*003a*/ 	.short	(.L_13 - .L_12)


	//   ....[0]....
.L_12:
        /*003c*/ 	.word	0x00000090


	//----- nvinfo : EIATTR_CBANK_PARAM_SIZE
	.align		4
.L_13:
        /*0040*/ 	.byte	0x03, 0x19
        /*0042*/ 	.short	0x0010


	//----- nvinfo : EIATTR_PARAM_CBANK
	.align		4
        /*0044*/ 	.byte	0x04, 0x0a
        /*0046*/ 	.short	(.L_15 - .L_14)
	.align		4
.L_14:
        /*0048*/ 	.word	index@(.nv.constant0._Z7dkernelPjPi)
        /*004c*/ 	.short	0x0380
        /*004e*/ 	.short	0x0010


	//----- nvinfo : EIATTR_SW_WAR
	.align		4
.L_15:
        /*0050*/ 	.byte	0x04, 0x36
        /*0052*/ 	.short	(.L_17 - .L_16)
.L_16:
        /*0054*/ 	.word	0x00000008
.L_17:


//--------------------- .nv.callgraph             --------------------------
	.section	.nv.callgraph,"",@"SHT_CUDA_CALLGRAPH"
	.align	4
	.sectionentsize	8
	.align		4
        /*0000*/ 	.word	0x00000000
	.align		4
        /*0004*/ 	.word	0xffffffff
	.align		4
        /*0008*/ 	.word	0x00000000
	.align		4
        /*000c*/ 	.word	0xfffffffe
	.align		4
        /*0010*/ 	.word	0x00000000
	.align		4
        /*0014*/ 	.word	0xfffffffd
	.align		4
        /*0018*/ 	.word	0x00000000
	.align		4
        /*001c*/ 	.word	0xfffffffc


//--------------------- .text._Z7dkernelPjPi      --------------------------
	.section	.text._Z7dkernelPjPi,"ax",@progbits
	.align	128
        .global         _Z7dkernelPjPi
        .type           _Z7dkernelPjPi,@function
        .size           _Z7dkernelPjPi,(.L_x_1 - _Z7dkernelPjPi)
        .other          _Z7dkernelPjPi,@"STO_CUDA_ENTRY STV_DEFAULT"
_Z7dkernelPjPi:
.text._Z7dkernelPjPi:
[----:B------:R-:W-:Y:S01]  /*0000*/  LDC R1, c[0x0][0x37c] ;  /* 0x0000df00ff017b82 */ /* 0x000fe20000000800 */
[----:B------:R-:W0:Y:S07]  /*0010*/  S2R R5, SR_TID.X ;  /* 0x0000000000057919 */ /* 0x000e2e0000002100 */
[----:B------:R-:W1:Y:S01]  /*0020*/  LDC.64 R2, c[0x0][0x380] ;  /* 0x0000e000ff027b82 */ /* 0x000e620000000a00 */
[----:B------:R-:W0:Y:S01]  /*0030*/  LDCU UR6, c[0x0][0x364] ;  /* 0x00006c80ff0677ac */ /* 0x000e220008000800 */
[----:B------:R-:W0:Y:S01]  /*0040*/  S2R R0, SR_TID.Y ;  /* 0x0000000000007919 */ /* 0x000e220000002200 */
[----:B------:R-:W2:Y:S01]  /*0050*/  LDCU.64 UR4, c[0x0][0x358] ;  /* 0x00006b00ff0477ac */ /* 0x000ea20008000a00 */
[----:B0-----:R-:W-:-:S04]  /*0060*/  IMAD R5, R5, UR6, R0 ;  /* 0x0000000605057c24 */ /* 0x001fc8000f8e0200 */
[----:B-1----:R-:W-:-:S05]  /*0070*/  IMAD.WIDE.U32 R2, R5, 0x4, R2 ;  /* 0x0000000405027825 */ /* 0x002fca00078e0002 */
[----:B--2---:R-:W-:Y:S01]  /*0080*/  STG.E desc[UR4][R2.64], R5 ;  /* 0x0000000502007986 */ /* 0x004fe2000c101904 */
[----:B------:R-:W-:Y:S05]  /*0090*/  EXIT ;  /* 0x000000000000794d */ /* 0x000fea0003800000 */
.L_x_0:
[----:B------:R-:W-:-:S00]  /*00a0*/  BRA `(.L_x_0) ;  /* 0xfffffffc00fc7947 */ /* 0x000fc0000383ffff */
[----:B------:R-:W-:-:S00]  /*00b0*/  NOP ;  /* 0x0000000000007918 */ /* 0x000fc00000000000 */
        /* <DEDUP_REMOVED lines=12> */
.L_x_1:


//--------------------- .nv.shared.reserved.0     --------------------------
	.section	.nv.shared.reserved.0,"aw",@nobits
	.weak		__nv_reservedSMEM_offset_0_alias
	.size		__nv_reservedSMEM_offset_0_alias, 0, 64
	.other		__nv_reservedSMEM_offset_0_alias,@"STO_CUDA_RESERVED_SHARED STV_DEFAULT"
__nv_reservedSMEM_offset_0_alias:
	.zero		0
	.zero		64


//--------------------- .nv.constant0._Z7dkernelPjPi --------------------------
	.section	.nv.constant0._Z7dkernelPjPi,"a",@progbits
	.sectionflags	@""
	.align	4
.nv.constant0._Z7dkernelPjPi:
	.zero		912


//--------------------- SYMBOLS --------------------------

	.type		.nv.reservedSmem.offset0,@object
	.size		.nv.reservedSmem.offset0,0x4
